//
// Generated by NVIDIA NVVM Compiler
//
// Compiler Build ID: CL-36424714
// Cuda compilation tools, release 13.0, V13.0.88
// Based on NVVM 20.0.0
//

.version 9.0
.target sm_100
.address_size 64

	// .globl	get_tid_x_kernel

.visible .entry get_tid_x_kernel()
{


	ret;

}


// ===== COMPILED SASS (sm_100) =====

	.target	sm_100

	.elftype	@"ET_EXEC"


//--------------------- .note.nv.tkinfo           --------------------------
	.section	.note.nv.tkinfo,"",@"SHT_NOTE"
	.sectionflags	@"SHF_NOTE_NV_TKINFO"
	.tkinfo
        /*0018*/ 	.word	0x00000002
        /*0030*/ 	.string	""
        /*0030*/ 	.string	"ptxas"
        /*0030*/ 	.string	"Cuda compilation tools, release 13.0, V13.0.88"
        /*0030*/ 	.string	"Build cuda_13.0.r13.0/compiler.36424714_0"
        /*0030*/ 	.string	"-arch sm_100 -m 64 "



//--------------------- .note.nv.cuinfo           --------------------------
	.section	.note.nv.cuinfo,"",@"SHT_NOTE"
	.sectionflags	@"SHF_NOTE_NV_CUINFO"
        /*0018*/ 	.short	0x0002
        /*001a*/ 	.short	0x0064
        /*001c*/ 	.short	0x0082
	.zero		2


//--------------------- .nv.info                  --------------------------
	.section	.nv.info,"",@"SHT_CUDA_INFO"
	.align	4


	//----- nvinfo : EIATTR_REGCOUNT
	.align		4
        /*0000*/ 	.byte	0x04, 0x2f
        /*0002*/ 	.short	(.L_1 - .L_0)
	.align		4
.L_0:
        /*0004*/ 	.word	index@(get_tid_x_kernel)
        /*0008*/ 	.word	0x00000004


	//----- nvinfo : EIATTR_FRAME_SIZE
	.align		4
.L_1:
        /*000c*/ 	.byte	0x04, 0x11
        /*000e*/ 	.short	(.L_3 - .L_2)
	.align		4
.L_2:
        /*0010*/ 	.word	index@(get_tid_x_kernel)
        /*0014*/ 	.word	0x00000000


	//----- nvinfo : EIATTR_MIN_STACK_SIZE
	.align		4
.L_3:
        /*0018*/ 	.byte	0x04, 0x12
        /*001a*/ 	.short	(.L_5 - .L_4)
	.align		4
.L_4:
        /*001c*/ 	.word	index@(get_tid_x_kernel)
        /*0020*/ 	.word	0x00000000
.L_5:


//--------------------- .nv.compat                --------------------------
	.section	.nv.compat,"",@"SHT_CUDA_COMPAT_INFO"
	.align	4
        /*0000*/ 	.byte	0x02, 0x09, 0x00, 0x00, 0x02, 0x02, 0x01, 0x00, 0x02, 0x05, 0x05, 0x00, 0x03, 0x07, 0x01, 0x01
        /*0010*/ 	.byte	0x02, 0x03, 0x00, 0x00, 0x02, 0x06, 0x01, 0x00, 0x04, 0x0b, 0x08, 0x00, 0x09, 0x00, 0x00, 0x00
        /*0020*/ 	.byte	0x00, 0x00, 0x00, 0x00


//--------------------- .nv.info.get_tid_x_kernel --------------------------
	.section	.nv.info.get_tid_x_kernel,"",@"SHT_CUDA_INFO"
	.sectionflags	@""
	.align	4


	//----- nvinfo : EIATTR_CUDA_API_VERSION
	.align		4
        /*0000*/ 	.byte	0x04, 0x37
        /*0002*/ 	.short	(.L_7 - .L_6)
.L_6:
        /*0004*/ 	.word	0x00000082


	//----- nvinfo : EIATTR_SPARSE_MMA_MASK
	.align		4
.L_7:
        /*0008*/ 	.byte	0x03, 0x50
        /*000a*/ 	.short	0x0000


	//----- nvinfo : EIATTR_MAXREG_COUNT
	.align		4
        /*000c*/ 	.byte	0x03, 0x1b
        /*000e*/ 	.short	0x00ff


	//----- nvinfo : EIATTR_MERCURY_ISA_VERSION
	.align		4
        /*0010*/ 	.byte	0x03, 0x5f
        /*0012*/ 	.short	0x0101


	//----- nvinfo : EIATTR_VRC_CTA_INIT_COUNT
	.align		4
        /*0014*/ 	.byte	0x02, 0x4a
	.zero		1
	.zero		1


	//----- nvinfo : EIATTR_EXIT_INSTR_OFFSETS
	.align		4
        /*0018*/ 	.byte	0x04, 0x1c
        /*001a*/ 	.short	(.L_9 - .L_8)


	//   ....[0]....
.L_8:
        /*001c*/ 	.word	0x00000010


	//----- nvinfo : EIATTR_SW_WAR
	.align		4
.L_9:
        /*0020*/ 	.byte	0x04, 0x36
        /*0022*/ 	.short	(.L_11 - .L_10)
.L_10:
        /*0024*/ 	.word	0x00000008
.L_11:


//--------------------- .nv.callgraph             --------------------------
	.section	.nv.callgraph,"",@"SHT_CUDA_CALLGRAPH"
	.align	4
	.sectionentsize	8
	.align		4
        /*0000*/ 	.word	0x00000000
	.align		4
        /*0004*/ 	.word	0xffffffff
	.align		4
        /*0008*/ 	.word	0x00000000
	.align		4
        /*000c*/ 	.word	0xfffffffe
	.align		4
        /*0010*/ 	.word	0x00000000
	.align		4
        /*0014*/ 	.word	0xfffffffd
	.align		4
        /*0018*/ 	.word	0x00000000
	.align		4
        /*001c*/ 	.word	0xfffffffc


//--------------------- .text.get_tid_x_kernel    --------------------------
	.section	.text.get_tid_x_kernel,"ax",@progbits
	.align	128
        .global         get_tid_x_kernel
        .type           get_tid_x_kernel,@function
        .size           get_tid_x_kernel,(.L_x_1 - get_tid_x_kernel)
        .other          get_tid_x_kernel,@"STO_CUDA_ENTRY STV_DEFAULT"
get_tid_x_kernel:
.text.get_tid_x_kernel:
[----:B------:R-:W-:Y:S01]  /*0000*/  LDC R1, c[0x0][0x37c] ;  /* 0x0000df00ff017b82 */ /* 0x000fe20000000800 */
[----:B------:R-:W-:Y:S05]  /*0010*/  EXIT ;  /* 0x000000000000794d */ /* 0x000fea0003800000 */
.L_x_0:
[----:B------:R-:W-:-:S00]  /*0020*/  BRA `(.L_x_0) ;  /* 0xfffffffc00fc7947 */ /* 0x000fc0000383ffff */
[----:B------:R-:W-:-:S00]  /*0030*/  NOP ;  /* 0x0000000000007918 */ /* 0x000fc00000000000 */
        /* <DEDUP_REMOVED lines=12> */
.L_x_1:


//--------------------- .nv.shared.reserved.0     --------------------------
	.section	.nv.shared.reserved.0,"aw",@nobits
	.weak		__nv_reservedSMEM_offset_0_alias
	.size		__nv_reservedSMEM_offset_0_alias, 0, 64
	.other		__nv_reservedSMEM_offset_0_alias,@"STO_CUDA_RESERVED_SHARED STV_DEFAULT"
__nv_reservedSMEM_offset_0_alias:
	.zero		0
	.zero		64


//--------------------- .nv.constant0.get_tid_x_kernel --------------------------
	.section	.nv.constant0.get_tid_x_kernel,"a",@progbits
	.sectionflags	@""
	.align	4
.nv.constant0.get_tid_x_kernel:
	.zero		896


//--------------------- SYMBOLS --------------------------

	.type		.nv.reservedSmem.offset0,@object
	.size		.nv.reservedSmem.offset0,0x4
